//
// Generated by NVIDIA NVVM Compiler
//
// Compiler Build ID: CL-36424714
// Cuda compilation tools, release 13.0, V13.0.88
// Based on NVVM 20.0.0
//

.version 9.0
.target sm_100
.address_size 64

	// .globl	_Z9threadidxv
.extern .func  (.param .b32 func_retval0) vprintf
(
	.param .b64 vprintf_param_0,
	.param .b64 vprintf_param_1
)
;
.global .align 1 .b8 $str[15] = {116, 104, 114, 101, 97, 100, 105, 100, 120, 58, 32, 37, 100, 10};

.visible .entry _Z9threadidxv()
{
	.local .align 8 .b8 	__local_depot0[8];
	.reg .b64 	%SP;
	.reg .b64 	%SPL;
	.reg .b32 	%r<4>;
	.reg .b64 	%rd<5>;

	mov.u64 	%SPL, __local_depot0;
	cvta.local.u64 	%SP, %SPL;
	add.u64 	%rd1, %SP, 0;
	add.u64 	%rd2, %SPL, 0;
	mov.u32 	%r1, %tid.x;
	st.local.u32 	[%rd2], %r1;
	mov.u64 	%rd3, $str;
	cvta.global.u64 	%rd4, %rd3;
	{ // callseq 0, 0
	.param .b64 param0;
	st.param.b64 	[param0], %rd4;
	.param .b64 param1;
	st.param.b64 	[param1], %rd1;
	.param .b32 retval0;
	call.uni (retval0), 
	vprintf, 
	(
	param0, 
	param1
	);
	ld.param.b32 	%r2, [retval0];
	} // callseq 0
	ret;

}


// ===== COMPILED SASS (sm_100) =====

	.target	sm_100

	.elftype	@"ET_EXEC"


//--------------------- .note.nv.tkinfo           --------------------------
	.section	.note.nv.tkinfo,"",@"SHT_NOTE"
	.sectionflags	@"SHF_NOTE_NV_TKINFO"
	.tkinfo
        /*0018*/ 	.word	0x00000002
        /*0030*/ 	.string	""
        /*0030*/ 	.string	"ptxas"
        /*0030*/ 	.string	"Cuda compilation tools, release 13.0, V13.0.88"
        /*0030*/ 	.string	"Build cuda_13.0.r13.0/compiler.36424714_0"
        /*0030*/ 	.string	"-arch sm_100 -m 64 "



//--------------------- .note.nv.cuinfo           --------------------------
	.section	.note.nv.cuinfo,"",@"SHT_NOTE"
	.sectionflags	@"SHF_NOTE_NV_CUINFO"
        /*0018*/ 	.short	0x0002
        /*001a*/ 	.short	0x0064
        /*001c*/ 	.short	0x0082
	.zero		2


//--------------------- .nv.info                  --------------------------
	.section	.nv.info,"",@"SHT_CUDA_INFO"
	.align	4


	//----- nvinfo : EIATTR_REGCOUNT
	.align		4
        /*0000*/ 	.byte	0x04, 0x2f
        /*0002*/ 	.short	(.L_2 - .L_1)
	.align		4
.L_1:
        /*0004*/ 	.word	index@(_Z9threadidxv)
        /*0008*/ 	.word	0x00000018


	//----- nvinfo : EIATTR_FRAME_SIZE
	.align		4
.L_2:
        /*000c*/ 	.byte	0x04, 0x11
        /*000e*/ 	.short	(.L_4 - .L_3)
	.align		4
.L_3:
        /*0010*/ 	.word	index@(_Z9threadidxv)
        /*0014*/ 	.word	0x00000008


	//----- nvinfo : EIATTR_MIN_STACK_SIZE
	.align		4
.L_4:
        /*0018*/ 	.byte	0x04, 0x12
        /*001a*/ 	.short	(.L_6 - .L_5)
	.align		4
.L_5:
        /*001c*/ 	.word	index@(_Z9threadidxv)
        /*0020*/ 	.word	0x00000008
.L_6:


//--------------------- .nv.compat                --------------------------
	.section	.nv.compat,"",@"SHT_CUDA_COMPAT_INFO"
	.align	4
        /*0000*/ 	.byte	0x02, 0x09, 0x00, 0x00, 0x02, 0x02, 0x01, 0x00, 0x02, 0x05, 0x05, 0x00, 0x03, 0x07, 0x01, 0x01
        /*0010*/ 	.byte	0x02, 0x03, 0x00, 0x00, 0x02, 0x06, 0x01, 0x00, 0x04, 0x0b, 0x08, 0x00, 0x09, 0x00, 0x00, 0x00
        /*0020*/ 	.byte	0x00, 0x00, 0x00, 0x00


//--------------------- .nv.info._Z9threadidxv    --------------------------
	.section	.nv.info._Z9threadidxv,"",@"SHT_CUDA_INFO"
	.sectionflags	@""
	.align	4


	//----- nvinfo : EIATTR_CUDA_API_VERSION
	.align		4
        /*0000*/ 	.byte	0x04, 0x37
        /*0002*/ 	.short	(.L_8 - .L_7)
.L_7:
        /*0004*/ 	.word	0x00000082


	//----- nvinfo : EIATTR_SPARSE_MMA_MASK
	.align		4
.L_8:
        /*0008*/ 	.byte	0x03, 0x50
        /*000a*/ 	.short	0x0000


	//----- nvinfo : EIATTR_MAXREG_COUNT
	.align		4
        /*000c*/ 	.byte	0x03, 0x1b
        /*000e*/ 	.short	0x00ff


	//----- nvinfo : EIATTR_EXTERNS
	.align		4
        /*0010*/ 	.byte	0x04, 0x0f
        /*0012*/ 	.short	(.L_10 - .L_9)


	//   ....[0]....
	.align		4
.L_9:
        /*0014*/ 	.word	index@(vprintf)


	//----- nvinfo : EIATTR_MERCURY_ISA_VERSION
	.align		4
.L_10:
        /*0018*/ 	.byte	0x03, 0x5f
        /*001a*/ 	.short	0x0101


	//----- nvinfo : EIATTR_VRC_CTA_INIT_COUNT
	.align		4
        /*001c*/ 	.byte	0x02, 0x4a
	.zero		1
	.zero		1


	//----- nvinfo : EIATTR_SYSCALL_OFFSETS
	.align		4
        /*0020*/ 	.byte	0x04, 0x46
        /*0022*/ 	.short	(.L_12 - .L_11)


	//   ....[0]....
.L_11:
        /*0024*/ 	.word	0x000000e0


	//----- nvinfo : EIATTR_EXIT_INSTR_OFFSETS
	.align		4
.L_12:
        /*0028*/ 	.byte	0x04, 0x1c
        /*002a*/ 	.short	(.L_14 - .L_13)


	//   ....[0]....
.L_13:
        /*002c*/ 	.word	0x000000f0


	//----- nvinfo : EIATTR_SW_WAR
	.align		4
.L_14:
        /*0030*/ 	.byte	0x04, 0x36
        /*0032*/ 	.short	(.L_16 - .L_15)
.L_15:
        /*0034*/ 	.word	0x00000008
.L_16:


//--------------------- .nv.callgraph             --------------------------
	.section	.nv.callgraph,"",@"SHT_CUDA_CALLGRAPH"
	.align	4
	.sectionentsize	8
	.align		4
        /*0000*/ 	.word	0x00000000
	.align		4
        /*0004*/ 	.word	0xffffffff
	.align		4
        /*0008*/ 	.word	index@(_Z9threadidxv)
	.align		4
        /*000c*/ 	.word	index@(vprintf)
	.align		4
        /*0010*/ 	.word	0x00000000
	.align		4
        /*0014*/ 	.word	0xfffffffe
	.align		4
        /*0018*/ 	.word	0x00000000
	.align		4
        /*001c*/ 	.word	0xfffffffd
	.align		4
        /*0020*/ 	.word	0x00000000
	.align		4
        /*0024*/ 	.word	0xfffffffc


//--------------------- .nv.constant4             --------------------------
	.section	.nv.constant4,"a",@progbits
	.align	8
	.align		8
.nv.constant4:
        /*0000*/ 	.dword	vprintf
	.align		8
        /*0008*/ 	.dword	$str


//--------------------- .text._Z9threadidxv       --------------------------
	.section	.text._Z9threadidxv,"ax",@progbits
	.align	128
        .global         _Z9threadidxv
        .type           _Z9threadidxv,@function
        .size           _Z9threadidxv,(.L_x_2 - _Z9threadidxv)
        .other          _Z9threadidxv,@"STO_CUDA_ENTRY STV_DEFAULT"
_Z9threadidxv:
.text._Z9threadidxv:
[----:B------:R-:W0:Y:S01]  /*0000*/  LDC R1, c[0x0][0x37c] ;  /* 0x0000df00ff017b82 */ /* 0x000e220000000800 */
[----:B------:R-:W1:Y:S01]  /*0010*/  S2R R8, SR_TID.X ;  /* 0x0000000000087919 */ /* 0x000e620000002100 */
[----:B0-----:R-:W-:Y:S01]  /*0020*/  VIADD R1, R1, 0xfffffff8 ;  /* 0xfffffff801017836 */ /* 0x001fe20000000000 */
[----:B------:R-:W-:Y:S01]  /*0030*/  MOV R0, 0x0 ;  /* 0x0000000000007802 */ /* 0x000fe20000000f00 */
[----:B------:R-:W0:Y:S04]  /*0040*/  LDCU UR4, c[0x0][0x2f8] ;  /* 0x00005f00ff0477ac */ /* 0x000e280008000800 */
[----:B------:R2:W3:Y:S01]  /*0050*/  LDC.64 R2, c[0x4][R0] ;  /* 0x0100000000027b82 */ /* 0x0004e20000000a00 */
[----:B------:R-:W4:Y:S01]  /*0060*/  LDCU.64 UR6, c[0x4][0x8] ;  /* 0x01000100ff0677ac */ /* 0x000f220008000a00 */
[----:B------:R-:W5:Y:S01]  /*0070*/  LDCU UR5, c[0x0][0x2fc] ;  /* 0x00005f80ff0577ac */ /* 0x000f620008000800 */
[----:B0-----:R-:W-:Y:S01]  /*0080*/  IADD3 R6, P0, PT, R1, UR4, RZ ;  /* 0x0000000401067c10 */ /* 0x001fe2000ff1e0ff */
[----:B----4-:R-:W-:Y:S01]  /*0090*/  IMAD.U32 R4, RZ, RZ, UR6 ;  /* 0x00000006ff047e24 */ /* 0x010fe2000f8e00ff */
[----:B------:R-:W-:-:S03]  /*00a0*/  MOV R5, UR7 ;  /* 0x0000000700057c02 */ /* 0x000fc60008000f00 */
[----:B-----5:R-:W-:Y:S01]  /*00b0*/  IMAD.X R7, RZ, RZ, UR5, P0 ;  /* 0x00000005ff077e24 */ /* 0x020fe200080e06ff */
[----:B-1----:R2:W-:Y:S07]  /*00c0*/  STL [R1], R8 ;  /* 0x0000000801007387 */ /* 0x0025ee0000100800 */
[----:B------:R-:W-:-:S07]  /*00d0*/  LEPC R20, `(.L_x_0) ;  /* 0x000000001014794e */ /* 0x000fce0000000000 */
[----:B--23--:R-:W-:Y:S05]  /*00e0*/  CALL.ABS.NOINC R2 ;  /* 0x0000000002007343 */ /* 0x00cfea0003c00000 */
.L_x_0:
[----:B------:R-:W-:Y:S05]  /*00f0*/  EXIT ;  /* 0x000000000000794d */ /* 0x000fea0003800000 */
.L_x_1:
[----:B------:R-:W-:-:S00]  /*0100*/  BRA `(.L_x_1) ;  /* 0xfffffffc00fc7947 */ /* 0x000fc0000383ffff */
[----:B------:R-:W-:-:S00]  /*0110*/  NOP ;  /* 0x0000000000007918 */ /* 0x000fc00000000000 */
        /* <DEDUP_REMOVED lines=14> */
.L_x_2:


//--------------------- .nv.global.init           --------------------------
	.section	.nv.global.init,"aw",@progbits
.nv.global.init:
	.type		$str,@object
	.size		$str,(.L_0 - $str)
$str:
        /*0000*/ 	.byte	0x74, 0x68, 0x72, 0x65, 0x61, 0x64, 0x69, 0x64, 0x78, 0x3a, 0x20, 0x25, 0x64, 0x0a, 0x00
.L_0:


//--------------------- .nv.shared.reserved.0     --------------------------
	.section	.nv.shared.reserved.0,"aw",@nobits
	.weak		__nv_reservedSMEM_offset_0_alias
	.size		__nv_reservedSMEM_offset_0_alias, 0, 64
	.other		__nv_reservedSMEM_offset_0_alias,@"STO_CUDA_RESERVED_SHARED STV_DEFAULT"
__nv_reservedSMEM_offset_0_alias:
	.zero		0
	.zero		64


//--------------------- .nv.constant0._Z9threadidxv --------------------------
	.section	.nv.constant0._Z9threadidxv,"a",@progbits
	.sectionflags	@""
	.align	4
.nv.constant0._Z9threadidxv:
	.zero		896


//--------------------- SYMBOLS --------------------------

	.type		.nv.reservedSmem.offset0,@object
	.size		.nv.reservedSmem.offset0,0x4
	.type		vprintf,@function
